//
// Generated by NVIDIA NVVM Compiler
//
// Compiler Build ID: CL-36424714
// Cuda compilation tools, release 13.0, V13.0.88
// Based on NVVM 20.0.0
//

.version 9.0
.target sm_100
.address_size 64

	// .globl	_Z11rgb_to_grayPfS_S_S_ii

.visible .entry _Z11rgb_to_grayPfS_S_S_ii(
	.param .u64 .ptr .align 1 _Z11rgb_to_grayPfS_S_S_ii_param_0,
	.param .u64 .ptr .align 1 _Z11rgb_to_grayPfS_S_S_ii_param_1,
	.param .u64 .ptr .align 1 _Z11rgb_to_grayPfS_S_S_ii_param_2,
	.param .u64 .ptr .align 1 _Z11rgb_to_grayPfS_S_S_ii_param_3,
	.param .u32 _Z11rgb_to_grayPfS_S_S_ii_param_4,
	.param .u32 _Z11rgb_to_grayPfS_S_S_ii_param_5
)
{
	.reg .pred 	%p<4>;
	.reg .b32 	%r<12>;
	.reg .b32 	%f<11>;
	.reg .b64 	%rd<14>;

	ld.param.u64 	%rd1, [_Z11rgb_to_grayPfS_S_S_ii_param_0];
	ld.param.u64 	%rd2, [_Z11rgb_to_grayPfS_S_S_ii_param_1];
	ld.param.u64 	%rd3, [_Z11rgb_to_grayPfS_S_S_ii_param_2];
	ld.param.u64 	%rd4, [_Z11rgb_to_grayPfS_S_S_ii_param_3];
	ld.param.u32 	%r2, [_Z11rgb_to_grayPfS_S_S_ii_param_4];
	ld.param.u32 	%r3, [_Z11rgb_to_grayPfS_S_S_ii_param_5];
	mov.u32 	%r4, %ctaid.y;
	mov.u32 	%r5, %ntid.y;
	mov.u32 	%r6, %tid.y;
	mad.lo.s32 	%r7, %r4, %r5, %r6;
	mov.u32 	%r8, %ctaid.x;
	mov.u32 	%r9, %ntid.x;
	mov.u32 	%r10, %tid.x;
	mad.lo.s32 	%r11, %r8, %r9, %r10;
	mad.lo.s32 	%r1, %r2, %r7, %r11;
	setp.ge.u32 	%p1, %r7, %r3;
	setp.ge.u32 	%p2, %r11, %r2;
	or.pred  	%p3, %p2, %p1;
	@%p3 bra 	$L__BB0_2;
	cvta.to.global.u64 	%rd5, %rd1;
	cvta.to.global.u64 	%rd6, %rd2;
	cvta.to.global.u64 	%rd7, %rd3;
	cvta.to.global.u64 	%rd8, %rd4;
	mul.wide.s32 	%rd9, %r1, 4;
	add.s64 	%rd10, %rd5, %rd9;
	ld.global.f32 	%f1, [%rd10];
	mul.f32 	%f2, %f1, 0f40400000;
	div.rn.f32 	%f3, %f2, 0f41200000;
	add.s64 	%rd11, %rd6, %rd9;
	ld.global.f32 	%f4, [%rd11];
	mul.f32 	%f5, %f4, 0f40C00000;
	div.rn.f32 	%f6, %f5, 0f41200000;
	add.f32 	%f7, %f3, %f6;
	add.s64 	%rd12, %rd7, %rd9;
	ld.global.f32 	%f8, [%rd12];
	div.rn.f32 	%f9, %f8, 0f41200000;
	add.f32 	%f10, %f9, %f7;
	add.s64 	%rd13, %rd8, %rd9;
	st.global.f32 	[%rd13], %f10;
$L__BB0_2:
	ret;

}


// ===== COMPILED SASS (sm_100) =====

	.target	sm_100

	.elftype	@"ET_EXEC"


//--------------------- .note.nv.tkinfo           --------------------------
	.section	.note.nv.tkinfo,"",@"SHT_NOTE"
	.sectionflags	@"SHF_NOTE_NV_TKINFO"
	.tkinfo
        /*0018*/ 	.word	0x00000002
        /*0030*/ 	.string	""
        /*0030*/ 	.string	"ptxas"
        /*0030*/ 	.string	"Cuda compilation tools, release 13.0, V13.0.88"
        /*0030*/ 	.string	"Build cuda_13.0.r13.0/compiler.36424714_0"
        /*0030*/ 	.string	"-arch sm_100 -m 64 "



//--------------------- .note.nv.cuinfo           --------------------------
	.section	.note.nv.cuinfo,"",@"SHT_NOTE"
	.sectionflags	@"SHF_NOTE_NV_CUINFO"
        /*0018*/ 	.short	0x0002
        /*001a*/ 	.short	0x0064
        /*001c*/ 	.short	0x0082
	.zero		2


//--------------------- .nv.info                  --------------------------
	.section	.nv.info,"",@"SHT_CUDA_INFO"
	.align	4


	//----- nvinfo : EIATTR_REGCOUNT
	.align		4
        /*0000*/ 	.byte	0x04, 0x2f
        /*0002*/ 	.short	(.L_1 - .L_0)
	.align		4
.L_0:
        /*0004*/ 	.word	index@(_Z11rgb_to_grayPfS_S_S_ii)
        /*0008*/ 	.word	0x00000012


	//----- nvinfo : EIATTR_FRAME_SIZE
	.align		4
.L_1:
        /*000c*/ 	.byte	0x04, 0x11
        /*000e*/ 	.short	(.L_3 - .L_2)
	.align		4
.L_2:
        /*0010*/ 	.word	index@($__internal_0_$__cuda_sm3x_div_rn_noftz_f32_slowpath)
        /*0014*/ 	.word	0x00000000


	//----- nvinfo : EIATTR_FRAME_SIZE
	.align		4
.L_3:
        /*0018*/ 	.byte	0x04, 0x11
        /*001a*/ 	.short	(.L_5 - .L_4)
	.align		4
.L_4:
        /*001c*/ 	.word	index@(_Z11rgb_to_grayPfS_S_S_ii)
        /*0020*/ 	.word	0x00000000


	//----- nvinfo : EIATTR_MIN_STACK_SIZE
	.align		4
.L_5:
        /*0024*/ 	.byte	0x04, 0x12
        /*0026*/ 	.short	(.L_7 - .L_6)
	.align		4
.L_6:
        /*0028*/ 	.word	index@(_Z11rgb_to_grayPfS_S_S_ii)
        /*002c*/ 	.word	0x00000000
.L_7:


//--------------------- .nv.compat                --------------------------
	.section	.nv.compat,"",@"SHT_CUDA_COMPAT_INFO"
	.align	4
        /*0000*/ 	.byte	0x02, 0x09, 0x00, 0x00, 0x02, 0x02, 0x01, 0x00, 0x02, 0x05, 0x05, 0x00, 0x03, 0x07, 0x01, 0x01
        /*0010*/ 	.byte	0x02, 0x03, 0x00, 0x00, 0x02, 0x06, 0x01, 0x00, 0x04, 0x0b, 0x08, 0x00, 0x01, 0x00, 0x00, 0x00
        /*0020*/ 	.byte	0x00, 0x00, 0x00, 0x00


//--------------------- .nv.info._Z11rgb_to_grayPfS_S_S_ii --------------------------
	.section	.nv.info._Z11rgb_to_grayPfS_S_S_ii,"",@"SHT_CUDA_INFO"
	.sectionflags	@""
	.align	4


	//----- nvinfo : EIATTR_CUDA_API_VERSION
	.align		4
        /*0000*/ 	.byte	0x04, 0x37
        /*0002*/ 	.short	(.L_9 - .L_8)
.L_8:
        /*0004*/ 	.word	0x00000082


	//----- nvinfo : EIATTR_KPARAM_INFO
	.align		4
.L_9:
        /*0008*/ 	.byte	0x04, 0x17
        /*000a*/ 	.short	(.L_11 - .L_10)
.L_10:
        /*000c*/ 	.word	0x00000000
        /*0010*/ 	.short	0x0005
        /*0012*/ 	.short	0x0024
        /*0014*/ 	.byte	0x00, 0xf0, 0x11, 0x00


	//----- nvinfo : EIATTR_KPARAM_INFO
	.align		4
.L_11:
        /*0018*/ 	.byte	0x04, 0x17
        /*001a*/ 	.short	(.L_13 - .L_12)
.L_12:
        /*001c*/ 	.word	0x00000000
        /*0020*/ 	.short	0x0004
        /*0022*/ 	.short	0x0020
        /*0024*/ 	.byte	0x00, 0xf0, 0x11, 0x00


	//----- nvinfo : EIATTR_KPARAM_INFO
	.align		4
.L_13:
        /*0028*/ 	.byte	0x04, 0x17
        /*002a*/ 	.short	(.L_15 - .L_14)
.L_14:
        /*002c*/ 	.word	0x00000000
        /*0030*/ 	.short	0x0003
        /*0032*/ 	.short	0x0018
        /*0034*/ 	.byte	0x00, 0xf5, 0x21, 0x00


	//----- nvinfo : EIATTR_KPARAM_INFO
	.align		4
.L_15:
        /*0038*/ 	.byte	0x04, 0x17
        /*003a*/ 	.short	(.L_17 - .L_16)
.L_16:
        /*003c*/ 	.word	0x00000000
        /*0040*/ 	.short	0x0002
        /*0042*/ 	.short	0x0010
        /*0044*/ 	.byte	0x00, 0xf5, 0x21, 0x00


	//----- nvinfo : EIATTR_KPARAM_INFO
	.align		4
.L_17:
        /*0048*/ 	.byte	0x04, 0x17
        /*004a*/ 	.short	(.L_19 - .L_18)
.L_18:
        /*004c*/ 	.word	0x00000000
        /*0050*/ 	.short	0x0001
        /*0052*/ 	.short	0x0008
        /*0054*/ 	.byte	0x00, 0xf5, 0x21, 0x00


	//----- nvinfo : EIATTR_KPARAM_INFO
	.align		4
.L_19:
        /*0058*/ 	.byte	0x04, 0x17
        /*005a*/ 	.short	(.L_21 - .L_20)
.L_20:
        /*005c*/ 	.word	0x00000000
        /*0060*/ 	.short	0x0000
        /*0062*/ 	.short	0x0000
        /*0064*/ 	.byte	0x00, 0xf5, 0x21, 0x00


	//----- nvinfo : EIATTR_SPARSE_MMA_MASK
	.align		4
.L_21:
        /*0068*/ 	.byte	0x03, 0x50
        /*006a*/ 	.short	0x0000


	//----- nvinfo : EIATTR_MAXREG_COUNT
	.align		4
        /*006c*/ 	.byte	0x03, 0x1b
        /*006e*/ 	.short	0x00ff


	//----- nvinfo : EIATTR_MERCURY_ISA_VERSION
	.align		4
        /*0070*/ 	.byte	0x03, 0x5f
        /*0072*/ 	.short	0x0101


	//----- nvinfo : EIATTR_VRC_CTA_INIT_COUNT
	.align		4
        /*0074*/ 	.byte	0x02, 0x4a
	.zero		1
	.zero		1


	//----- nvinfo : EIATTR_EXIT_INSTR_OFFSETS
	.align		4
        /*0078*/ 	.byte	0x04, 0x1c
        /*007a*/ 	.short	(.L_23 - .L_22)


	//   ....[0]....
.L_22:
        /*007c*/ 	.word	0x000000d0


	//   ....[1]....
        /*0080*/ 	.word	0x00000470


	//----- nvinfo : EIATTR_CRS_STACK_SIZE
	.align		4
.L_23:
        /*0084*/ 	.byte	0x04, 0x1e
        /*0086*/ 	.short	(.L_25 - .L_24)
.L_24:
        /*0088*/ 	.word	0x00000000


	//----- nvinfo : EIATTR_CBANK_PARAM_SIZE
	.align		4
.L_25:
        /*008c*/ 	.byte	0x03, 0x19
        /*008e*/ 	.short	0x0028


	//----- nvinfo : EIATTR_PARAM_CBANK
	.align		4
        /*0090*/ 	.byte	0x04, 0x0a
        /*0092*/ 	.short	(.L_27 - .L_26)
	.align		4
.L_26:
        /*0094*/ 	.word	index@(.nv.constant0._Z11rgb_to_grayPfS_S_S_ii)
        /*0098*/ 	.short	0x0380
        /*009a*/ 	.short	0x0028


	//----- nvinfo : EIATTR_SW_WAR
	.align		4
.L_27:
        /*009c*/ 	.byte	0x04, 0x36
        /*009e*/ 	.short	(.L_29 - .L_28)
.L_28:
        /*00a0*/ 	.word	0x00000008
.L_29:


//--------------------- .nv.callgraph             --------------------------
	.section	.nv.callgraph,"",@"SHT_CUDA_CALLGRAPH"
	.align	4
	.sectionentsize	8
	.align		4
        /*0000*/ 	.word	0x00000000
	.align		4
        /*0004*/ 	.word	0xffffffff
	.align		4
        /*0008*/ 	.word	0x00000000
	.align		4
        /*000c*/ 	.word	0xfffffffe
	.align		4
        /*0010*/ 	.word	0x00000000
	.align		4
        /*0014*/ 	.word	0xfffffffd
	.align		4
        /*0018*/ 	.word	0x00000000
	.align		4
        /*001c*/ 	.word	0xfffffffc


//--------------------- .text._Z11rgb_to_grayPfS_S_S_ii --------------------------
	.section	.text._Z11rgb_to_grayPfS_S_S_ii,"ax",@progbits
	.align	128
        .global         _Z11rgb_to_grayPfS_S_S_ii
        .type           _Z11rgb_to_grayPfS_S_S_ii,@function
        .size           _Z11rgb_to_grayPfS_S_S_ii,(.L_x_18 - _Z11rgb_to_grayPfS_S_S_ii)
        .other          _Z11rgb_to_grayPfS_S_S_ii,@"STO_CUDA_ENTRY STV_DEFAULT"
_Z11rgb_to_grayPfS_S_S_ii:
.text._Z11rgb_to_grayPfS_S_S_ii:
[----:B------:R-:W-:Y:S01]  /*0000*/  LDC R1, c[0x0][0x37c] ;  /* 0x0000df00ff017b82 */ /* 0x000fe20000000800 */
[----:B------:R-:W0:Y:S07]  /*0010*/  S2R R3, SR_TID.Y ;  /* 0x0000000000037919 */ /* 0x000e2e0000002200 */
[----:B------:R-:W0:Y:S01]  /*0020*/  S2UR UR4, SR_CTAID.Y ;  /* 0x00000000000479c3 */ /* 0x000e220000002600 */
[----:B------:R-:W1:Y:S01]  /*0030*/  LDCU.64 UR6, c[0x0][0x3a0] ;  /* 0x00007400ff0677ac */ /* 0x000e620008000a00 */
[----:B------:R-:W2:Y:S06]  /*0040*/  S2R R5, SR_TID.X ;  /* 0x0000000000057919 */ /* 0x000eac0000002100 */
[----:B------:R-:W0:Y:S08]  /*0050*/  LDC R2, c[0x0][0x364] ;  /* 0x0000d900ff027b82 */ /* 0x000e300000000800 */
[----:B------:R-:W2:Y:S08]  /*0060*/  S2UR UR5, SR_CTAID.X ;  /* 0x00000000000579c3 */ /* 0x000eb00000002500 */
[----:B------:R-:W2:Y:S01]  /*0070*/  LDC R0, c[0x0][0x360] ;  /* 0x0000d800ff007b82 */ /* 0x000ea20000000800 */
[----:B0-----:R-:W-:-:S05]  /*0080*/  IMAD R2, R2, UR4, R3 ;  /* 0x0000000402027c24 */ /* 0x001fca000f8e0203 */
[----:B-1----:R-:W-:Y:S01]  /*0090*/  ISETP.GE.U32.AND P0, PT, R2, UR7, PT ;  /* 0x0000000702007c0c */ /* 0x002fe2000bf06070 */
[----:B--2---:R-:W-:-:S04]  /*00a0*/  IMAD R3, R0, UR5, R5 ;  /* 0x0000000500037c24 */ /* 0x004fc8000f8e0205 */
[----:B------:R-:W-:Y:S01]  /*00b0*/  IMAD R2, R2, UR6, R3 ;  /* 0x0000000602027c24 */ /* 0x000fe2000f8e0203 */
[----:B------:R-:W-:-:S13]  /*00c0*/  ISETP.GE.U32.OR P0, PT, R3, UR6, P0 ;  /* 0x0000000603007c0c */ /* 0x000fda0008706470 */
[----:B------:R-:W-:Y:S05]  /*00d0*/  @P0 EXIT ;  /* 0x000000000000094d */ /* 0x000fea0003800000 */
[----:B------:R-:W0:Y:S01]  /*00e0*/  LDC.64 R6, c[0x0][0x380] ;  /* 0x0000e000ff067b82 */ /* 0x000e220000000a00 */
[----:B------:R-:W1:Y:S01]  /*00f0*/  LDCU.64 UR4, c[0x0][0x358] ;  /* 0x00006b00ff0477ac */ /* 0x000e620008000a00 */
[----:B0-----:R-:W-:-:S05]  /*0100*/  IMAD.WIDE R6, R2, 0x4, R6 ;  /* 0x0000000402067825 */ /* 0x001fca00078e0206 */
[----:B-1----:R-:W2:Y:S01]  /*0110*/  LDG.E R0, desc[UR4][R6.64] ;  /* 0x0000000406007981 */ /* 0x002ea2000c1e1900 */
[----:B------:R-:W-:Y:S01]  /*0120*/  IMAD.MOV.U32 R5, RZ, RZ, 0x3dcccccd ;  /* 0x3dcccccdff057424 */ /* 0x000fe200078e00ff */
[----:B------:R-:W-:Y:S01]  /*0130*/  BSSY.RECONVERGENT B0, `(.L_x_0) ;  /* 0x000000e000007945 */ /* 0x000fe20003800200 */
[----:B------:R-:W-:-:S04]  /*0140*/  IMAD.MOV.U32 R4, RZ, RZ, 0x41200000 ;  /* 0x41200000ff047424 */ /* 0x000fc800078e00ff */
[----:B------:R-:W-:-:S04]  /*0150*/  FFMA R3, R5, -R4, 1 ;  /* 0x3f80000005037423 */ /* 0x000fc80000000804 */
[----:B------:R-:W-:Y:S01]  /*0160*/  FFMA R3, R3, R5, 0.10000000149011611938 ;  /* 0x3dcccccd03037423 */ /* 0x000fe20000000005 */
[----:B--2---:R-:W-:-:S04]  /*0170*/  FMUL R0, R0, 3 ;  /* 0x4040000000007820 */ /* 0x004fc80000400000 */
[----:B------:R-:W0:Y:S01]  /*0180*/  FCHK P0, R0, 10 ;  /* 0x4120000000007902 */ /* 0x000e220000000000 */
[----:B------:R-:W-:-:S04]  /*0190*/  FFMA R5, R0, R3, RZ ;  /* 0x0000000300057223 */ /* 0x000fc800000000ff */
[----:B------:R-:W-:-:S04]  /*01a0*/  FFMA R8, R5, -10, R0 ;  /* 0xc120000005087823 */ /* 0x000fc80000000000 */
[----:B------:R-:W-:Y:S01]  /*01b0*/  FFMA R5, R3, R8, R5 ;  /* 0x0000000803057223 */ /* 0x000fe20000000005 */
[----:B0-----:R-:W-:Y:S06]  /*01c0*/  @!P0 BRA `(.L_x_1) ;  /* 0x0000000000108947 */ /* 0x001fec0003800000 */
[----:B------:R-:W-:Y:S01]  /*01d0*/  IMAD.MOV.U32 R3, RZ, RZ, R0 ;  /* 0x000000ffff037224 */ /* 0x000fe200078e0000 */
[----:B------:R-:W-:-:S07]  /*01e0*/  MOV R6, 0x200 ;  /* 0x0000020000067802 */ /* 0x000fce0000000f00 */
[----:B------:R-:W-:Y:S05]  /*01f0*/  CALL.REL.NOINC `($__internal_0_$__cuda_sm3x_div_rn_noftz_f32_slowpath) ;  /* 0x0000000000a07944 */ /* 0x000fea0003c00000 */
[----:B------:R-:W-:-:S07]  /*0200*/  MOV R5, R0 ;  /* 0x0000000000057202 */ /* 0x000fce0000000f00 */
.L_x_1:
[----:B------:R-:W-:Y:S05]  /*0210*/  BSYNC.RECONVERGENT B0 ;  /* 0x0000000000007941 */ /* 0x000fea0003800200 */
.L_x_0:
[----:B------:R-:W0:Y:S02]  /*0220*/  LDC.64 R6, c[0x0][0x388] ;  /* 0x0000e200ff067b82 */ /* 0x000e240000000a00 */
[----:B0-----:R-:W-:-:S06]  /*0230*/  IMAD.WIDE R6, R2, 0x4, R6 ;  /* 0x0000000402067825 */ /* 0x001fcc00078e0206 */
[----:B------:R-:W2:Y:S01]  /*0240*/  LDG.E R6, desc[UR4][R6.64] ;  /* 0x0000000406067981 */ /* 0x000ea2000c1e1900 */
[----:B------:R-:W-:Y:S01]  /*0250*/  IMAD.MOV.U32 R9, RZ, RZ, 0x3dcccccd ;  /* 0x3dcccccdff097424 */ /* 0x000fe200078e00ff */
[----:B------:R-:W-:Y:S03]  /*0260*/  BSSY.RECONVERGENT B0, `(.L_x_2) ;  /* 0x000000c000007945 */ /* 0x000fe60003800200 */
        /* <DEDUP_REMOVED lines=8> */
[----:B------:R-:W-:-:S07]  /*02f0*/  MOV R6, 0x310 ;  /* 0x0000031000067802 */ /* 0x000fce0000000f00 */
[----:B------:R-:W-:Y:S05]  /*0300*/  CALL.REL.NOINC `($__internal_0_$__cuda_sm3x_div_rn_noftz_f32_slowpath) ;  /* 0x00000000005c7944 */ /* 0x000fea0003c00000 */
[----:B------:R-:W-:-:S07]  /*0310*/  IMAD.MOV.U32 R8, RZ, RZ, R0 ;  /* 0x000000ffff087224 */ /* 0x000fce00078e0000 */
.L_x_3:
[----:B------:R-:W-:Y:S05]  /*0320*/  BSYNC.RECONVERGENT B0 ;  /* 0x0000000000007941 */ /* 0x000fea0003800200 */
.L_x_2:
[----:B------:R-:W0:Y:S02]  /*0330*/  LDC.64 R6, c[0x0][0x390] ;  /* 0x0000e400ff067b82 */ /* 0x000e240000000a00 */
[----:B0-----:R-:W-:-:S05]  /*0340*/  IMAD.WIDE R6, R2, 0x4, R6 ;  /* 0x0000000402067825 */ /* 0x001fca00078e0206 */
[----:B------:R-:W2:Y:S01]  /*0350*/  LDG.E R3, desc[UR4][R6.64] ;  /* 0x0000000406037981 */ /* 0x000ea2000c1e1900 */
[----:B------:R-:W-:Y:S01]  /*0360*/  HFMA2 R9, -RZ, RZ, 1.44921875, -19.203125 ;  /* 0x3dcccccdff097431 */ /* 0x000fe200000001ff */
[----:B------:R-:W-:Y:S01]  /*0370*/  BSSY.RECONVERGENT B0, `(.L_x_4) ;  /* 0x000000b000007945 */ /* 0x000fe20003800200 */
[----:B------:R-:W-:-:S03]  /*0380*/  FADD R5, R8, R5 ;  /* 0x0000000508057221 */ /* 0x000fc60000000000 */
[----:B------:R-:W-:-:S04]  /*0390*/  FFMA R0, R9, -R4, 1 ;  /* 0x3f80000009007423 */ /* 0x000fc80000000804 */
[----:B------:R-:W-:Y:S01]  /*03a0*/  FFMA R0, R0, R9, 0.10000000149011611938 ;  /* 0x3dcccccd00007423 */ /* 0x000fe20000000009 */
[----:B--2---:R-:W0:Y:S03]  /*03b0*/  FCHK P0, R3, 10 ;  /* 0x4120000003007902 */ /* 0x004e260000000000 */
[----:B------:R-:W-:-:S04]  /*03c0*/  FFMA R10, R0, R3, RZ ;  /* 0x00000003000a7223 */ /* 0x000fc800000000ff */
[----:B------:R-:W-:-:S04]  /*03d0*/  FFMA R9, R10, -10, R3 ;  /* 0xc12000000a097823 */ /* 0x000fc80000000003 */
[----:B------:R-:W-:Y:S01]  /*03e0*/  FFMA R0, R0, R9, R10 ;  /* 0x0000000900007223 */ /* 0x000fe2000000000a */
[----:B0-----:R-:W-:Y:S06]  /*03f0*/  @!P0 BRA `(.L_x_5) ;  /* 0x0000000000088947 */ /* 0x001fec0003800000 */
[----:B------:R-:W-:-:S07]  /*0400*/  MOV R6, 0x420 ;  /* 0x0000042000067802 */ /* 0x000fce0000000f00 */
[----:B------:R-:W-:Y:S05]  /*0410*/  CALL.REL.NOINC `($__internal_0_$__cuda_sm3x_div_rn_noftz_f32_slowpath) ;  /* 0x0000000000187944 */ /* 0x000fea0003c00000 */
.L_x_5:
[----:B------:R-:W-:Y:S05]  /*0420*/  BSYNC.RECONVERGENT B0 ;  /* 0x0000000000007941 */ /* 0x000fea0003800200 */
.L_x_4:
[----:B------:R-:W0:Y:S01]  /*0430*/  LDC.64 R6, c[0x0][0x398] ;  /* 0x0000e600ff067b82 */ /* 0x000e220000000a00 */
[----:B------:R-:W-:Y:S01]  /*0440*/  FADD R5, R5, R0 ;  /* 0x0000000005057221 */ /* 0x000fe20000000000 */
[----:B0-----:R-:W-:-:S05]  /*0450*/  IMAD.WIDE R2, R2, 0x4, R6 ;  /* 0x0000000402027825 */ /* 0x001fca00078e0206 */
[----:B------:R-:W-:Y:S01]  /*0460*/  STG.E desc[UR4][R2.64], R5 ;  /* 0x0000000502007986 */ /* 0x000fe2000c101904 */
[----:B------:R-:W-:Y:S05]  /*0470*/  EXIT ;  /* 0x000000000000794d */ /* 0x000fea0003800000 */
        .weak           $__internal_0_$__cuda_sm3x_div_rn_noftz_f32_slowpath
        .type           $__internal_0_$__cuda_sm3x_div_rn_noftz_f32_slowpath,@function
        .size           $__internal_0_$__cuda_sm3x_div_rn_noftz_f32_slowpath,(.L_x_18 - $__internal_0_$__cuda_sm3x_div_rn_noftz_f32_slowpath)
$__internal_0_$__cuda_sm3x_div_rn_noftz_f32_slowpath:
[----:B------:R-:W-:Y:S01]  /*0480*/  SHF.R.U32.HI R7, RZ, 0x17, R4 ;  /* 0x00000017ff077819 */ /* 0x000fe20000011604 */
[----:B------:R-:W-:Y:S01]  /*0490*/  BSSY.RECONVERGENT B1, `(.L_x_6) ;  /* 0x0000064000017945 */ /* 0x000fe20003800200 */
[----:B------:R-:W-:Y:S02]  /*04a0*/  SHF.R.U32.HI R0, RZ, 0x17, R3 ;  /* 0x00000017ff007819 */ /* 0x000fe40000011603 */
[----:B------:R-:W-:Y:S02]  /*04b0*/  LOP3.LUT R7, R7, 0xff, RZ, 0xc0, !PT ;  /* 0x000000ff07077812 */ /* 0x000fe400078ec0ff */
[----:B------:R-:W-:Y:S02]  /*04c0*/  LOP3.LUT R12, R0, 0xff, RZ, 0xc0, !PT ;  /* 0x000000ff000c7812 */ /* 0x000fe400078ec0ff */
[----:B------:R-:W-:Y:S01]  /*04d0*/  MOV R8, 0x41200000 ;  /* 0x4120000000087802 */ /* 0x000fe20000000f00 */
[----:B------:R-:W-:Y:S02]  /*04e0*/  VIADD R10, R7, 0xffffffff ;  /* 0xffffffff070a7836 */ /* 0x000fe40000000000 */
[----:B------:R-:W-:-:S03]  /*04f0*/  VIADD R11, R12, 0xffffffff ;  /* 0xffffffff0c0b7836 */ /* 0x000fc60000000000 */
[----:B------:R-:W-:-:S04]  /*0500*/  ISETP.GT.U32.AND P0, PT, R10, 0xfd, PT ;  /* 0x000000fd0a00780c */ /* 0x000fc80003f04070 */
[----:B------:R-:W-:-:S13]  /*0510*/  ISETP.GT.U32.OR P0, PT, R11, 0xfd, P0 ;  /* 0x000000fd0b00780c */ /* 0x000fda0000704470 */
[----:B------:R-:W-:Y:S01]  /*0520*/  @!P0 IMAD.MOV.U32 R9, RZ, RZ, RZ ;  /* 0x000000ffff098224 */ /* 0x000fe200078e00ff */
[----:B------:R-:W-:Y:S06]  /*0530*/  @!P0 BRA `(.L_x_7) ;  /* 0x0000000000608947 */ /* 0x000fec0003800000 */
[----:B------:R-:W-:Y:S01]  /*0540*/  IMAD.MOV.U32 R0, RZ, RZ, 0x41200000 ;  /* 0x41200000ff007424 */ /* 0x000fe200078e00ff */
[----:B------:R-:W-:-:S04]  /*0550*/  FSETP.GTU.FTZ.AND P0, PT, |R3|, +INF , PT ;  /* 0x7f8000000300780b */ /* 0x000fc80003f1c200 */
[----:B------:R-:W-:-:S04]  /*0560*/  FSETP.GTU.FTZ.AND P1, PT, |R0|, +INF , PT ;  /* 0x7f8000000000780b */ /* 0x000fc80003f3c200 */
[----:B------:R-:W-:-:S13]  /*0570*/  PLOP3.LUT P0, PT, P0, P1, PT, 0xf8, 0x8f ;  /* 0x00000000008f781c */ /* 0x000fda0000703f70 */
[----:B------:R-:W-:Y:S05]  /*0580*/  @P0 BRA `(.L_x_8) ;  /* 0x00000004004c0947 */ /* 0x000fea0003800000 */
[----:B------:R-:W-:-:S13]  /*0590*/  LOP3.LUT P0, RZ, R8, 0x7fffffff, R3, 0xc8, !PT ;  /* 0x7fffffff08ff7812 */ /* 0x000fda000780c803 */
[----:B------:R-:W-:Y:S05]  /*05a0*/  @!P0 BRA `(.L_x_9) ;  /* 0x00000004003c8947 */ /* 0x000fea0003800000 */
[C---:B------:R-:W-:Y:S02]  /*05b0*/  FSETP.NEU.FTZ.AND P2, PT, |R3|.reuse, +INF , PT ;  /* 0x7f8000000300780b */ /* 0x040fe40003f5d200 */
[----:B------:R-:W-:Y:S02]  /*05c0*/  FSETP.NEU.FTZ.AND P1, PT, |R0|, +INF , PT ;  /* 0x7f8000000000780b */ /* 0x000fe40003f3d200 */
[----:B------:R-:W-:-:S11]  /*05d0*/  FSETP.NEU.FTZ.AND P0, PT, |R3|, +INF , PT ;  /* 0x7f8000000300780b */ /* 0x000fd60003f1d200 */
[----:B------:R-:W-:Y:S05]  /*05e0*/  @!P1 BRA !P2, `(.L_x_9) ;  /* 0x00000004002c9947 */ /* 0x000fea0005000000 */
[----:B------:R-:W-:-:S04]  /*05f0*/  LOP3.LUT P2, RZ, R3, 0x7fffffff, RZ, 0xc0, !PT ;  /* 0x7fffffff03ff7812 */ /* 0x000fc8000784c0ff */
[----:B------:R-:W-:-:S13]  /*0600*/  PLOP3.LUT P1, PT, P1, P2, PT, 0x2f, 0xf2 ;  /* 0x0000000000f2781c */ /* 0x000fda0000f24577 */
[----:B------:R-:W-:Y:S05]  /*0610*/  @P1 BRA `(.L_x_10) ;  /* 0x0000000400181947 */ /* 0x000fea0003800000 */
[----:B------:R-:W-:-:S04]  /*0620*/  LOP3.LUT P1, RZ, R8, 0x7fffffff, RZ, 0xc0, !PT ;  /* 0x7fffffff08ff7812 */ /* 0x000fc8000782c0ff */
[----:B------:R-:W-:-:S13]  /*0630*/  PLOP3.LUT P0, PT, P0, P1, PT, 0x2f, 0xf2 ;  /* 0x0000000000f2781c */ /* 0x000fda0000702577 */
[----:B------:R-:W-:Y:S05]  /*0640*/  @P0 BRA `(.L_x_11) ;  /* 0x0000000400000947 */ /* 0x000fea0003800000 */
[----:B------:R-:W-:Y:S02]  /*0650*/  ISETP.GE.AND P0, PT, R11, RZ, PT ;  /* 0x000000ff0b00720c */ /* 0x000fe40003f06270 */
[----:B------:R-:W-:-:S11]  /*0660*/  ISETP.GE.AND P1, PT, R10, RZ, PT ;  /* 0x000000ff0a00720c */ /* 0x000fd60003f26270 */
[----:B------:R-:W-:Y:S01]  /*0670*/  @P0 MOV R9, RZ ;  /* 0x000000ff00090202 */ /* 0x000fe20000000f00 */
[----:B------:R-:W-:Y:S02]  /*0680*/  @!P0 IMAD.MOV.U32 R9, RZ, RZ, -0x40 ;  /* 0xffffffc0ff098424 */ /* 0x000fe400078e00ff */
[----:B------:R-:W-:Y:S01]  /*0690*/  @!P0 FFMA R3, R3, 1.84467440737095516160e+19, RZ ;  /* 0x5f80000003038823 */ /* 0x000fe200000000ff */
[----:B------:R-:W-:Y:S01]  /*06a0*/  @!P1 FFMA R8, R0, 1.84467440737095516160e+19, RZ ;  /* 0x5f80000000089823 */ /* 0x000fe200000000ff */
[----:B------:R-:W-:-:S07]  /*06b0*/  @!P1 VIADD R9, R9, 0x40 ;  /* 0x0000004009099836 */ /* 0x000fce0000000000 */
.L_x_7:
[----:B------:R-:W-:Y:S01]  /*06c0*/  LEA R11, R7, 0xc0800000, 0x17 ;  /* 0xc0800000070b7811 */ /* 0x000fe200078eb8ff */
[----:B------:R-:W-:Y:S03]  /*06d0*/  BSSY.RECONVERGENT B2, `(.L_x_12) ;  /* 0x0000036000027945 */ /* 0x000fe60003800200 */
[----:B------:R-:W-:Y:S01]  /*06e0*/  IADD3 R11, PT, PT, -R11, R8, RZ ;  /* 0x000000080b0b7210 */ /* 0x000fe20007ffe1ff */
[----:B------:R-:W-:-:S03]  /*06f0*/  VIADD R8, R12, 0xffffff81 ;  /* 0xffffff810c087836 */ /* 0x000fc60000000000 */
[----:B------:R-:W0:Y:S01]  /*0700*/  MUFU.RCP R10, R11 ;  /* 0x0000000b000a7308 */ /* 0x000e220000001000 */
[----:B------:R-:W-:Y:S01]  /*0710*/  FADD.FTZ R13, -R11, -RZ ;  /* 0x800000ff0b0d7221 */ /* 0x000fe20000010100 */
[C---:B------:R-:W-:Y:S01]  /*0720*/  IMAD R0, R8.reuse, -0x800000, R3 ;  /* 0xff80000008007824 */ /* 0x040fe200078e0203 */
[----:B------:R-:W-:-:S05]  /*0730*/  IADD3 R8, PT, PT, R8, 0x7f, -R7 ;  /* 0x0000007f08087810 */ /* 0x000fca0007ffe807 */
[----:B------:R-:W-:Y:S02]  /*0740*/  IMAD.IADD R8, R8, 0x1, R9 ;  /* 0x0000000108087824 */ /* 0x000fe400078e0209 */
[----:B0-----:R-:W-:-:S04]  /*0750*/  FFMA R15, R10, R13, 1 ;  /* 0x3f8000000a0f7423 */ /* 0x001fc8000000000d */
[----:B------:R-:W-:-:S04]  /*0760*/  FFMA R12, R10, R15, R10 ;  /* 0x0000000f0a0c7223 */ /* 0x000fc8000000000a */
[----:B------:R-:W-:-:S04]  /*0770*/  FFMA R3, R0, R12, RZ ;  /* 0x0000000c00037223 */ /* 0x000fc800000000ff */
[----:B------:R-:W-:-:S04]  /*0780*/  FFMA R10, R13, R3, R0 ;  /* 0x000000030d0a7223 */ /* 0x000fc80000000000 */
[----:B------:R-:W-:-:S04]  /*0790*/  FFMA R15, R12, R10, R3 ;  /* 0x0000000a0c0f7223 */ /* 0x000fc80000000003 */
[----:B------:R-:W-:-:S04]  /*07a0*/  FFMA R10, R13, R15, R0 ;  /* 0x0000000f0d0a7223 */ /* 0x000fc80000000000 */
[----:B------:R-:W-:-:S05]  /*07b0*/  FFMA R0, R12, R10, R15 ;  /* 0x0000000a0c007223 */ /* 0x000fca000000000f */
[----:B------:R-:W-:-:S04]  /*07c0*/  SHF.R.U32.HI R3, RZ, 0x17, R0 ;  /* 0x00000017ff037819 */ /* 0x000fc80000011600 */
[----:B------:R-:W-:-:S04]  /*07d0*/  LOP3.LUT R3, R3, 0xff, RZ, 0xc0, !PT ;  /* 0x000000ff03037812 */ /* 0x000fc800078ec0ff */
[----:B------:R-:W-:-:S05]  /*07e0*/  IADD3 R9, PT, PT, R3, R8, RZ ;  /* 0x0000000803097210 */ /* 0x000fca0007ffe0ff */
[----:B------:R-:W-:-:S05]  /*07f0*/  VIADD R3, R9, 0xffffffff ;  /* 0xffffffff09037836 */ /* 0x000fca0000000000 */
[----:B------:R-:W-:-:S13]  /*0800*/  ISETP.GE.U32.AND P0, PT, R3, 0xfe, PT ;  /* 0x000000fe0300780c */ /* 0x000fda0003f06070 */
[----:B------:R-:W-:Y:S05]  /*0810*/  @!P0 BRA `(.L_x_13) ;  /* 0x0000000000808947 */ /* 0x000fea0003800000 */
[----:B------:R-:W-:-:S13]  /*0820*/  ISETP.GT.AND P0, PT, R9, 0xfe, PT ;  /* 0x000000fe0900780c */ /* 0x000fda0003f04270 */
[----:B------:R-:W-:Y:S05]  /*0830*/  @P0 BRA `(.L_x_14) ;  /* 0x00000000006c0947 */ /* 0x000fea0003800000 */
[----:B------:R-:W-:-:S13]  /*0840*/  ISETP.GE.AND P0, PT, R9, 0x1, PT ;  /* 0x000000010900780c */ /* 0x000fda0003f06270 */
[----:B------:R-:W-:Y:S05]  /*0850*/  @P0 BRA `(.L_x_15) ;  /* 0x0000000000740947 */ /* 0x000fea0003800000 */
[----:B------:R-:W-:Y:S02]  /*0860*/  ISETP.GE.AND P0, PT, R9, -0x18, PT ;  /* 0xffffffe80900780c */ /* 0x000fe40003f06270 */
[----:B------:R-:W-:-:S11]  /*0870*/  LOP3.LUT R0, R0, 0x80000000, RZ, 0xc0, !PT ;  /* 0x8000000000007812 */ /* 0x000fd600078ec0ff */
[----:B------:R-:W-:Y:S05]  /*0880*/  @!P0 BRA `(.L_x_15) ;  /* 0x0000000000688947 */ /* 0x000fea0003800000 */
[CCC-:B------:R-:W-:Y:S01]  /*0890*/  FFMA.RZ R3, R12.reuse, R10.reuse, R15.reuse ;  /* 0x0000000a0c037223 */ /* 0x1c0fe2000000c00f */
[CCC-:B------:R-:W-:Y:S01]  /*08a0*/  FFMA.RM R8, R12.reuse, R10.reuse, R15.reuse ;  /* 0x0000000a0c087223 */ /* 0x1c0fe2000000400f */
[C---:B------:R-:W-:Y:S02]  /*08b0*/  ISETP.NE.AND P2, PT, R9.reuse, RZ, PT ;  /* 0x000000ff0900720c */ /* 0x040fe40003f45270 */
[----:B------:R-:W-:Y:S02]  /*08c0*/  ISETP.NE.AND P1, PT, R9, RZ, PT ;  /* 0x000000ff0900720c */ /* 0x000fe40003f25270 */
[----:B------:R-:W-:Y:S01]  /*08d0*/  LOP3.LUT R7, R3, 0x7fffff, RZ, 0xc0, !PT ;  /* 0x007fffff03077812 */ /* 0x000fe200078ec0ff */
[----:B------:R-:W-:Y:S01]  /*08e0*/  FFMA.RP R3, R12, R10, R15 ;  /* 0x0000000a0c037223 */ /* 0x000fe2000000800f */
[C---:B------:R-:W-:Y:S01]  /*08f0*/  VIADD R10, R9.reuse, 0x20 ;  /* 0x00000020090a7836 */ /* 0x040fe20000000000 */
[----:B------:R-:W-:Y:S02]  /*0900*/  IADD3 R9, PT, PT, -R9, RZ, RZ ;  /* 0x000000ff09097210 */ /* 0x000fe40007ffe1ff */
[----:B------:R-:W-:-:S02]  /*0910*/  LOP3.LUT R7, R7, 0x800000, RZ, 0xfc, !PT ;  /* 0x0080000007077812 */ /* 0x000fc400078efcff */
[----:B------:R-:W-:Y:S02]  /*0920*/  FSETP.NEU.FTZ.AND P0, PT, R3, R8, PT ;  /* 0x000000080300720b */ /* 0x000fe40003f1d000 */
[----:B------:R-:W-:Y:S02]  /*0930*/  SHF.L.U32 R10, R7, R10, RZ ;  /* 0x0000000a070a7219 */ /* 0x000fe400000006ff */
[----:B------:R-:W-:Y:S02]  /*0940*/  SEL R8, R9, RZ, P2 ;  /* 0x000000ff09087207 */ /* 0x000fe40001000000 */
[----:B------:R-:W-:Y:S02]  /*0950*/  ISETP.NE.AND P1, PT, R10, RZ, P1 ;  /* 0x000000ff0a00720c */ /* 0x000fe40000f25270 */
[----:B------:R-:W-:Y:S02]  /*0960*/  SHF.R.U32.HI R8, RZ, R8, R7 ;  /* 0x00000008ff087219 */ /* 0x000fe40000011607 */
[----:B------:R-:W-:-:S02]  /*0970*/  PLOP3.LUT P0, PT, P0, P1, PT, 0xf8, 0x8f ;  /* 0x00000000008f781c */ /* 0x000fc40000703f70 */
[----:B------:R-:W-:Y:S02]  /*0980*/  SHF.R.U32.HI R10, RZ, 0x1, R8 ;  /* 0x00000001ff0a7819 */ /* 0x000fe40000011608 */
[----:B------:R-:W-:-:S04]  /*0990*/  SEL R3, RZ, 0x1, !P0 ;  /* 0x00000001ff037807 */ /* 0x000fc80004000000 */
[----:B------:R-:W-:-:S04]  /*09a0*/  LOP3.LUT R3, R3, 0x1, R10, 0xf8, !PT ;  /* 0x0000000103037812 */ /* 0x000fc800078ef80a */
[----:B------:R-:W-:-:S05]  /*09b0*/  LOP3.LUT R3, R3, R8, RZ, 0xc0, !PT ;  /* 0x0000000803037212 */ /* 0x000fca00078ec0ff */
[----:B------:R-:W-:-:S05]  /*09c0*/  IMAD.IADD R3, R10, 0x1, R3 ;  /* 0x000000010a037824 */ /* 0x000fca00078e0203 */
[----:B------:R-:W-:Y:S01]  /*09d0*/  LOP3.LUT R0, R3, R0, RZ, 0xfc, !PT ;  /* 0x0000000003007212 */ /* 0x000fe200078efcff */
[----:B------:R-:W-:Y:S06]  /*09e0*/  BRA `(.L_x_15) ;  /* 0x0000000000107947 */ /* 0x000fec0003800000 */
.L_x_14:
[----:B------:R-:W-:-:S04]  /*09f0*/  LOP3.LUT R0, R0, 0x80000000, RZ, 0xc0, !PT ;  /* 0x8000000000007812 */ /* 0x000fc800078ec0ff */
[----:B------:R-:W-:Y:S01]  /*0a00*/  LOP3.LUT R0, R0, 0x7f800000, RZ, 0xfc, !PT ;  /* 0x7f80000000007812 */ /* 0x000fe200078efcff */
[----:B------:R-:W-:Y:S06]  /*0a10*/  BRA `(.L_x_15) ;  /* 0x0000000000047947 */ /* 0x000fec0003800000 */
.L_x_13:
[----:B------:R-:W-:-:S07]  /*0a20*/  IMAD R0, R8, 0x800000, R0 ;  /* 0x0080000008007824 */ /* 0x000fce00078e0200 */
.L_x_15:
[----:B------:R-:W-:Y:S05]  /*0a30*/  BSYNC.RECONVERGENT B2 ;  /* 0x0000000000027941 */ /* 0x000fea0003800200 */
.L_x_12:
[----:B------:R-:W-:Y:S05]  /*0a40*/  BRA `(.L_x_16) ;  /* 0x0000000000207947 */ /* 0x000fea0003800000 */
.L_x_11:
[----:B------:R-:W-:-:S04]  /*0a50*/  LOP3.LUT R0, R8, 0x80000000, R3, 0x48, !PT ;  /* 0x8000000008007812 */ /* 0x000fc800078e4803 */
[----:B------:R-:W-:Y:S01]  /*0a60*/  LOP3.LUT R0, R0, 0x7f800000, RZ, 0xfc, !PT ;  /* 0x7f80000000007812 */ /* 0x000fe200078efcff */
[----:B------:R-:W-:Y:S06]  /*0a70*/  BRA `(.L_x_16) ;  /* 0x0000000000147947 */ /* 0x000fec0003800000 */
.L_x_10:
[----:B------:R-:W-:Y:S01]  /*0a80*/  LOP3.LUT R0, R8, 0x80000000, R3, 0x48, !PT ;  /* 0x8000000008007812 */ /* 0x000fe200078e4803 */
[----:B------:R-:W-:Y:S06]  /*0a90*/  BRA `(.L_x_16) ;  /* 0x00000000000c7947 */ /* 0x000fec0003800000 */
.L_x_9:
[----:B------:R-:W0:Y:S01]  /*0aa0*/  MUFU.RSQ R0, -QNAN ;  /* 0xffc0000000007908 */ /* 0x000e220000001400 */
[----:B------:R-:W-:Y:S05]  /*0ab0*/  BRA `(.L_x_16) ;  /* 0x0000000000047947 */ /* 0x000fea0003800000 */
.L_x_8:
[----:B------:R-:W-:-:S07]  /*0ac0*/  FADD.FTZ R0, R3, R0 ;  /* 0x0000000003007221 */ /* 0x000fce0000010000 */
.L_x_16:
[----:B------:R-:W-:Y:S05]  /*0ad0*/  BSYNC.RECONVERGENT B1 ;  /* 0x0000000000017941 */ /* 0x000fea0003800200 */
.L_x_6:
[----:B------:R-:W-:-:S04]  /*0ae0*/  HFMA2 R7, -RZ, RZ, 0, 0 ;  /* 0x00000000ff077431 */ /* 0x000fc800000001ff */
[----:B0-----:R-:W-:Y:S05]  /*0af0*/  RET.REL.NODEC R6 `(_Z11rgb_to_grayPfS_S_S_ii) ;  /* 0xfffffff406407950 */ /* 0x001fea0003c3ffff */
.L_x_17:
[----:B------:R-:W-:-:S00]  /*0b00*/  BRA `(.L_x_17) ;  /* 0xfffffffc00fc7947 */ /* 0x000fc0000383ffff */
[----:B------:R-:W-:-:S00]  /*0b10*/  NOP ;  /* 0x0000000000007918 */ /* 0x000fc00000000000 */
        /* <DEDUP_REMOVED lines=14> */
.L_x_18:


//--------------------- .nv.shared.reserved.0     --------------------------
	.section	.nv.shared.reserved.0,"aw",@nobits
	.weak		__nv_reservedSMEM_offset_0_alias
	.size		__nv_reservedSMEM_offset_0_alias, 0, 64
	.other		__nv_reservedSMEM_offset_0_alias,@"STO_CUDA_RESERVED_SHARED STV_DEFAULT"
__nv_reservedSMEM_offset_0_alias:
	.zero		0
	.zero		64


//--------------------- .nv.constant0._Z11rgb_to_grayPfS_S_S_ii --------------------------
	.section	.nv.constant0._Z11rgb_to_grayPfS_S_S_ii,"a",@progbits
	.sectionflags	@""
	.align	4
.nv.constant0._Z11rgb_to_grayPfS_S_S_ii:
	.zero		936


//--------------------- SYMBOLS --------------------------

	.type		.nv.reservedSmem.offset0,@object
	.size		.nv.reservedSmem.offset0,0x4
